//
// Generated by NVIDIA NVVM Compiler
//
// Compiler Build ID: CL-36424714
// Cuda compilation tools, release 13.0, V13.0.88
// Based on NVVM 20.0.0
//

.version 9.0
.target sm_100
.address_size 64

	// .globl	_Z20MatrixAdditionKernelPfS_S_j

.visible .entry _Z20MatrixAdditionKernelPfS_S_j(
	.param .u64 .ptr .align 1 _Z20MatrixAdditionKernelPfS_S_j_param_0,
	.param .u64 .ptr .align 1 _Z20MatrixAdditionKernelPfS_S_j_param_1,
	.param .u64 .ptr .align 1 _Z20MatrixAdditionKernelPfS_S_j_param_2,
	.param .u32 _Z20MatrixAdditionKernelPfS_S_j_param_3
)
{
	.reg .pred 	%p<10>;
	.reg .b32 	%r<13>;
	.reg .b32 	%f<4>;
	.reg .b64 	%rd<11>;

	ld.param.u64 	%rd1, [_Z20MatrixAdditionKernelPfS_S_j_param_0];
	ld.param.u64 	%rd2, [_Z20MatrixAdditionKernelPfS_S_j_param_1];
	ld.param.u64 	%rd3, [_Z20MatrixAdditionKernelPfS_S_j_param_2];
	ld.param.u32 	%r2, [_Z20MatrixAdditionKernelPfS_S_j_param_3];
	mov.u32 	%r3, %ctaid.x;
	mov.u32 	%r4, %ntid.x;
	mov.u32 	%r5, %tid.x;
	mad.lo.s32 	%r6, %r3, %r4, %r5;
	mov.u32 	%r7, %ctaid.y;
	mov.u32 	%r8, %ntid.y;
	mov.u32 	%r9, %tid.y;
	mad.lo.s32 	%r10, %r7, %r8, %r9;
	shl.b32 	%r12, %r6, 9;
	add.s32 	%r1, %r12, %r10;
	setp.gt.u32 	%p1, %r6, 255;
	setp.gt.u32 	%p2, %r10, 511;
	or.pred  	%p3, %p1, %p2;
	@%p3 bra 	$L__BB0_4;
	setp.eq.s32 	%p4, %r2, 0;
	setp.lt.u32 	%p5, %r1, 65537;
	and.pred  	%p6, %p4, %p5;
	@%p6 bra 	$L__BB0_3;
	setp.ne.s32 	%p7, %r2, 1;
	setp.lt.u32 	%p8, %r1, 65537;
	or.pred  	%p9, %p7, %p8;
	@%p9 bra 	$L__BB0_4;
$L__BB0_3:
	cvta.to.global.u64 	%rd4, %rd1;
	mul.wide.u32 	%rd5, %r1, 4;
	add.s64 	%rd6, %rd4, %rd5;
	ld.global.f32 	%f1, [%rd6];
	cvta.to.global.u64 	%rd7, %rd2;
	add.s64 	%rd8, %rd7, %rd5;
	ld.global.f32 	%f2, [%rd8];
	add.f32 	%f3, %f1, %f2;
	cvta.to.global.u64 	%rd9, %rd3;
	add.s64 	%rd10, %rd9, %rd5;
	st.global.f32 	[%rd10], %f3;
$L__BB0_4:
	ret;

}


// ===== COMPILED SASS (sm_100) =====

	.target	sm_100

	.elftype	@"ET_EXEC"


//--------------------- .note.nv.tkinfo           --------------------------
	.section	.note.nv.tkinfo,"",@"SHT_NOTE"
	.sectionflags	@"SHF_NOTE_NV_TKINFO"
	.tkinfo
        /*0018*/ 	.word	0x00000002
        /*0030*/ 	.string	""
        /*0030*/ 	.string	"ptxas"
        /*0030*/ 	.string	"Cuda compilation tools, release 13.0, V13.0.88"
        /*0030*/ 	.string	"Build cuda_13.0.r13.0/compiler.36424714_0"
        /*0030*/ 	.string	"-arch sm_100 -m 64 "



//--------------------- .note.nv.cuinfo           --------------------------
	.section	.note.nv.cuinfo,"",@"SHT_NOTE"
	.sectionflags	@"SHF_NOTE_NV_CUINFO"
        /*0018*/ 	.short	0x0002
        /*001a*/ 	.short	0x0064
        /*001c*/ 	.short	0x0082
	.zero		2


//--------------------- .nv.info                  --------------------------
	.section	.nv.info,"",@"SHT_CUDA_INFO"
	.align	4


	//----- nvinfo : EIATTR_REGCOUNT
	.align		4
        /*0000*/ 	.byte	0x04, 0x2f
        /*0002*/ 	.short	(.L_1 - .L_0)
	.align		4
.L_0:
        /*0004*/ 	.word	index@(_Z20MatrixAdditionKernelPfS_S_j)
        /*0008*/ 	.word	0x0000000c


	//----- nvinfo : EIATTR_FRAME_SIZE
	.align		4
.L_1:
        /*000c*/ 	.byte	0x04, 0x11
        /*000e*/ 	.short	(.L_3 - .L_2)
	.align		4
.L_2:
        /*0010*/ 	.word	index@(_Z20MatrixAdditionKernelPfS_S_j)
        /*0014*/ 	.word	0x00000000


	//----- nvinfo : EIATTR_MIN_STACK_SIZE
	.align		4
.L_3:
        /*0018*/ 	.byte	0x04, 0x12
        /*001a*/ 	.short	(.L_5 - .L_4)
	.align		4
.L_4:
        /*001c*/ 	.word	index@(_Z20MatrixAdditionKernelPfS_S_j)
        /*0020*/ 	.word	0x00000000
.L_5:


//--------------------- .nv.compat                --------------------------
	.section	.nv.compat,"",@"SHT_CUDA_COMPAT_INFO"
	.align	4
        /*0000*/ 	.byte	0x02, 0x09, 0x00, 0x00, 0x02, 0x02, 0x01, 0x00, 0x02, 0x05, 0x05, 0x00, 0x03, 0x07, 0x01, 0x01
        /*0010*/ 	.byte	0x02, 0x03, 0x00, 0x00, 0x02, 0x06, 0x01, 0x00, 0x04, 0x0b, 0x08, 0x00, 0x09, 0x00, 0x00, 0x00
        /*0020*/ 	.byte	0x00, 0x00, 0x00, 0x00


//--------------------- .nv.info._Z20MatrixAdditionKernelPfS_S_j --------------------------
	.section	.nv.info._Z20MatrixAdditionKernelPfS_S_j,"",@"SHT_CUDA_INFO"
	.sectionflags	@""
	.align	4


	//----- nvinfo : EIATTR_CUDA_API_VERSION
	.align		4
        /*0000*/ 	.byte	0x04, 0x37
        /*0002*/ 	.short	(.L_7 - .L_6)
.L_6:
        /*0004*/ 	.word	0x00000082


	//----- nvinfo : EIATTR_KPARAM_INFO
	.align		4
.L_7:
        /*0008*/ 	.byte	0x04, 0x17
        /*000a*/ 	.short	(.L_9 - .L_8)
.L_8:
        /*000c*/ 	.word	0x00000000
        /*0010*/ 	.short	0x0003
        /*0012*/ 	.short	0x0018
        /*0014*/ 	.byte	0x00, 0xf0, 0x11, 0x00


	//----- nvinfo : EIATTR_KPARAM_INFO
	.align		4
.L_9:
        /*0018*/ 	.byte	0x04, 0x17
        /*001a*/ 	.short	(.L_11 - .L_10)
.L_10:
        /*001c*/ 	.word	0x00000000
        /*0020*/ 	.short	0x0002
        /*0022*/ 	.short	0x0010
        /*0024*/ 	.byte	0x00, 0xf5, 0x21, 0x00


	//----- nvinfo : EIATTR_KPARAM_INFO
	.align		4
.L_11:
        /*0028*/ 	.byte	0x04, 0x17
        /*002a*/ 	.short	(.L_13 - .L_12)
.L_12:
        /*002c*/ 	.word	0x00000000
        /*0030*/ 	.short	0x0001
        /*0032*/ 	.short	0x0008
        /*0034*/ 	.byte	0x00, 0xf5, 0x21, 0x00


	//----- nvinfo : EIATTR_KPARAM_INFO
	.align		4
.L_13:
        /*0038*/ 	.byte	0x04, 0x17
        /*003a*/ 	.short	(.L_15 - .L_14)
.L_14:
        /*003c*/ 	.word	0x00000000
        /*0040*/ 	.short	0x0000
        /*0042*/ 	.short	0x0000
        /*0044*/ 	.byte	0x00, 0xf5, 0x21, 0x00


	//----- nvinfo : EIATTR_SPARSE_MMA_MASK
	.align		4
.L_15:
        /*0048*/ 	.byte	0x03, 0x50
        /*004a*/ 	.short	0x0000


	//----- nvinfo : EIATTR_MAXREG_COUNT
	.align		4
        /*004c*/ 	.byte	0x03, 0x1b
        /*004e*/ 	.short	0x00ff


	//----- nvinfo : EIATTR_MERCURY_ISA_VERSION
	.align		4
        /*0050*/ 	.byte	0x03, 0x5f
        /*0052*/ 	.short	0x0101


	//----- nvinfo : EIATTR_VRC_CTA_INIT_COUNT
	.align		4
        /*0054*/ 	.byte	0x02, 0x4a
	.zero		1
	.zero		1


	//----- nvinfo : EIATTR_EXIT_INSTR_OFFSETS
	.align		4
        /*0058*/ 	.byte	0x04, 0x1c
        /*005a*/ 	.short	(.L_17 - .L_16)


	//   ....[0]....
.L_16:
        /*005c*/ 	.word	0x000000b0


	//   ....[1]....
        /*0060*/ 	.word	0x00000140


	//   ....[2]....
        /*0064*/ 	.word	0x00000200


	//----- nvinfo : EIATTR_CRS_STACK_SIZE
	.align		4
.L_17:
        /*0068*/ 	.byte	0x04, 0x1e
        /*006a*/ 	.short	(.L_19 - .L_18)
.L_18:
        /*006c*/ 	.word	0x00000000


	//----- nvinfo : EIATTR_CBANK_PARAM_SIZE
	.align		4
.L_19:
        /*0070*/ 	.byte	0x03, 0x19
        /*0072*/ 	.short	0x001c


	//----- nvinfo : EIATTR_PARAM_CBANK
	.align		4
        /*0074*/ 	.byte	0x04, 0x0a
        /*0076*/ 	.short	(.L_21 - .L_20)
	.align		4
.L_20:
        /*0078*/ 	.word	index@(.nv.constant0._Z20MatrixAdditionKernelPfS_S_j)
        /*007c*/ 	.short	0x0380
        /*007e*/ 	.short	0x001c


	//----- nvinfo : EIATTR_SW_WAR
	.align		4
.L_21:
        /*0080*/ 	.byte	0x04, 0x36
        /*0082*/ 	.short	(.L_23 - .L_22)
.L_22:
        /*0084*/ 	.word	0x00000008
.L_23:


//--------------------- .nv.callgraph             --------------------------
	.section	.nv.callgraph,"",@"SHT_CUDA_CALLGRAPH"
	.align	4
	.sectionentsize	8
	.align		4
        /*0000*/ 	.word	0x00000000
	.align		4
        /*0004*/ 	.word	0xffffffff
	.align		4
        /*0008*/ 	.word	0x00000000
	.align		4
        /*000c*/ 	.word	0xfffffffe
	.align		4
        /*0010*/ 	.word	0x00000000
	.align		4
        /*0014*/ 	.word	0xfffffffd
	.align		4
        /*0018*/ 	.word	0x00000000
	.align		4
        /*001c*/ 	.word	0xfffffffc


//--------------------- .text._Z20MatrixAdditionKernelPfS_S_j --------------------------
	.section	.text._Z20MatrixAdditionKernelPfS_S_j,"ax",@progbits
	.align	128
        .global         _Z20MatrixAdditionKernelPfS_S_j
        .type           _Z20MatrixAdditionKernelPfS_S_j,@function
        .size           _Z20MatrixAdditionKernelPfS_S_j,(.L_x_3 - _Z20MatrixAdditionKernelPfS_S_j)
        .other          _Z20MatrixAdditionKernelPfS_S_j,@"STO_CUDA_ENTRY STV_DEFAULT"
_Z20MatrixAdditionKernelPfS_S_j:
.text._Z20MatrixAdditionKernelPfS_S_j:
[----:B------:R-:W-:Y:S01]  /*0000*/  LDC R1, c[0x0][0x37c] ;  /* 0x0000df00ff017b82 */ /* 0x000fe20000000800 */
[----:B------:R-:W0:Y:S07]  /*0010*/  S2R R2, SR_TID.Y ;  /* 0x0000000000027919 */ /* 0x000e2e0000002200 */
[----:B------:R-:W1:Y:S01]  /*0020*/  LDC R0, c[0x0][0x360] ;  /* 0x0000d800ff007b82 */ /* 0x000e620000000800 */
[----:B------:R-:W1:Y:S07]  /*0030*/  S2R R5, SR_TID.X ;  /* 0x0000000000057919 */ /* 0x000e6e0000002100 */
[----:B------:R-:W0:Y:S08]  /*0040*/  S2UR UR5, SR_CTAID.Y ;  /* 0x00000000000579c3 */ /* 0x000e300000002600 */
[----:B------:R-:W0:Y:S08]  /*0050*/  LDC R3, c[0x0][0x364] ;  /* 0x0000d900ff037b82 */ /* 0x000e300000000800 */
[----:B------:R-:W1:Y:S01]  /*0060*/  S2UR UR4, SR_CTAID.X ;  /* 0x00000000000479c3 */ /* 0x000e620000002500 */
[----:B0-----:R-:W-:-:S05]  /*0070*/  IMAD R3, R3, UR5, R2 ;  /* 0x0000000503037c24 */ /* 0x001fca000f8e0202 */
[----:B------:R-:W-:Y:S01]  /*0080*/  ISETP.GT.U32.AND P0, PT, R3, 0x1ff, PT ;  /* 0x000001ff0300780c */ /* 0x000fe20003f04070 */
[----:B-1----:R-:W-:-:S05]  /*0090*/  IMAD R0, R0, UR4, R5 ;  /* 0x0000000400007c24 */ /* 0x002fca000f8e0205 */
[----:B------:R-:W-:-:S13]  /*00a0*/  ISETP.GT.U32.OR P0, PT, R0, 0xff, P0 ;  /* 0x000000ff0000780c */ /* 0x000fda0000704470 */
[----:B------:R-:W-:Y:S05]  /*00b0*/  @P0 EXIT ;  /* 0x000000000000094d */ /* 0x000fea0003800000 */
[----:B------:R-:W0:Y:S01]  /*00c0*/  LDC R2, c[0x0][0x398] ;  /* 0x0000e600ff027b82 */ /* 0x000e220000000800 */
[----:B------:R-:W-:Y:S01]  /*00d0*/  LEA R9, R0, R3, 0x9 ;  /* 0x0000000300097211 */ /* 0x000fe200078e48ff */
[----:B------:R-:W1:Y:S01]  /*00e0*/  LDCU.64 UR4, c[0x0][0x358] ;  /* 0x00006b00ff0477ac */ /* 0x000e620008000a00 */
[----:B------:R-:W-:Y:S02]  /*00f0*/  BSSY.RECONVERGENT B0, `(.L_x_0) ;  /* 0x0000006000007945 */ /* 0x000fe40003800200 */
[----:B------:R-:W-:Y:S02]  /*0100*/  ISETP.GE.U32.AND P0, PT, R9, 0x10001, PT ;  /* 0x000100010900780c */ /* 0x000fe40003f06070 */
[----:B0-----:R-:W-:-:S13]  /*0110*/  ISETP.EQ.AND P1, PT, R2, RZ, PT ;  /* 0x000000ff0200720c */ /* 0x001fda0003f22270 */
[----:B-1----:R-:W-:Y:S05]  /*0120*/  @!P0 BRA P1, `(.L_x_1) ;  /* 0x0000000000088947 */ /* 0x002fea0000800000 */
[----:B------:R-:W-:-:S13]  /*0130*/  ISETP.NE.OR P0, PT, R2, 0x1, !P0 ;  /* 0x000000010200780c */ /* 0x000fda0004705670 */
[----:B------:R-:W-:Y:S05]  /*0140*/  @P0 EXIT ;  /* 0x000000000000094d */ /* 0x000fea0003800000 */
.L_x_1:
[----:B------:R-:W-:Y:S05]  /*0150*/  BSYNC.RECONVERGENT B0 ;  /* 0x0000000000007941 */ /* 0x000fea0003800200 */
.L_x_0:
[----:B------:R-:W0:Y:S08]  /*0160*/  LDC.64 R2, c[0x0][0x380] ;  /* 0x0000e000ff027b82 */ /* 0x000e300000000a00 */
[----:B------:R-:W1:Y:S08]  /*0170*/  LDC.64 R4, c[0x0][0x388] ;  /* 0x0000e200ff047b82 */ /* 0x000e700000000a00 */
[----:B------:R-:W2:Y:S01]  /*0180*/  LDC.64 R6, c[0x0][0x390] ;  /* 0x0000e400ff067b82 */ /* 0x000ea20000000a00 */
[----:B0-----:R-:W-:-:S06]  /*0190*/  IMAD.WIDE.U32 R2, R9, 0x4, R2 ;  /* 0x0000000409027825 */ /* 0x001fcc00078e0002 */
[----:B------:R-:W3:Y:S01]  /*01a0*/  LDG.E R2, desc[UR4][R2.64] ;  /* 0x0000000402027981 */ /* 0x000ee2000c1e1900 */
[----:B-1----:R-:W-:-:S06]  /*01b0*/  IMAD.WIDE.U32 R4, R9, 0x4, R4 ;  /* 0x0000000409047825 */ /* 0x002fcc00078e0004 */
[----:B------:R-:W3:Y:S01]  /*01c0*/  LDG.E R5, desc[UR4][R4.64] ;  /* 0x0000000404057981 */ /* 0x000ee2000c1e1900 */
[----:B--2---:R-:W-:-:S04]  /*01d0*/  IMAD.WIDE.U32 R6, R9, 0x4, R6 ;  /* 0x0000000409067825 */ /* 0x004fc800078e0006 */
[----:B---3--:R-:W-:-:S05]  /*01e0*/  FADD R9, R2, R5 ;  /* 0x0000000502097221 */ /* 0x008fca0000000000 */
[----:B------:R-:W-:Y:S01]  /*01f0*/  STG.E desc[UR4][R6.64], R9 ;  /* 0x0000000906007986 */ /* 0x000fe2000c101904 */
[----:B------:R-:W-:Y:S05]  /*0200*/  EXIT ;  /* 0x000000000000794d */ /* 0x000fea0003800000 */
.L_x_2:
[----:B------:R-:W-:-:S00]  /*0210*/  BRA `(.L_x_2) ;  /* 0xfffffffc00fc7947 */ /* 0x000fc0000383ffff */
[----:B------:R-:W-:-:S00]  /*0220*/  NOP ;  /* 0x0000000000007918 */ /* 0x000fc00000000000 */
        /* <DEDUP_REMOVED lines=13> */
.L_x_3:


//--------------------- .nv.shared.reserved.0     --------------------------
	.section	.nv.shared.reserved.0,"aw",@nobits
	.weak		__nv_reservedSMEM_offset_0_alias
	.size		__nv_reservedSMEM_offset_0_alias, 0, 64
	.other		__nv_reservedSMEM_offset_0_alias,@"STO_CUDA_RESERVED_SHARED STV_DEFAULT"
__nv_reservedSMEM_offset_0_alias:
	.zero		0
	.zero		64


//--------------------- .nv.constant0._Z20MatrixAdditionKernelPfS_S_j --------------------------
	.section	.nv.constant0._Z20MatrixAdditionKernelPfS_S_j,"a",@progbits
	.sectionflags	@""
	.align	4
.nv.constant0._Z20MatrixAdditionKernelPfS_S_j:
	.zero		924


//--------------------- SYMBOLS --------------------------

	.type		.nv.reservedSmem.offset0,@object
	.size		.nv.reservedSmem.offset0,0x4
